//
// Generated by NVIDIA NVVM Compiler
//
// Compiler Build ID: CL-36424714
// Cuda compilation tools, release 13.0, V13.0.88
// Based on NVVM 20.0.0
//

.version 9.0
.target sm_100
.address_size 64

	// .globl	_Z17reduced_sum_naivePfS_i
.extern .shared .align 16 .b8 sharedMemory[];

.visible .entry _Z17reduced_sum_naivePfS_i(
	.param .u64 .ptr .align 1 _Z17reduced_sum_naivePfS_i_param_0,
	.param .u64 .ptr .align 1 _Z17reduced_sum_naivePfS_i_param_1,
	.param .u32 _Z17reduced_sum_naivePfS_i_param_2
)
{
	.reg .pred 	%p<6>;
	.reg .b32 	%r<18>;
	.reg .b32 	%f<6>;
	.reg .b64 	%rd<9>;

	ld.param.u64 	%rd1, [_Z17reduced_sum_naivePfS_i_param_0];
	ld.param.u64 	%rd2, [_Z17reduced_sum_naivePfS_i_param_1];
	ld.param.u32 	%r8, [_Z17reduced_sum_naivePfS_i_param_2];
	mov.u32 	%r1, %ctaid.x;
	mov.u32 	%r2, %ntid.x;
	mov.u32 	%r3, %tid.x;
	mad.lo.s32 	%r4, %r1, %r2, %r3;
	setp.ge.s32 	%p1, %r4, %r8;
	shl.b32 	%r9, %r3, 2;
	mov.u32 	%r10, sharedMemory;
	add.s32 	%r5, %r10, %r9;
	@%p1 bra 	$L__BB0_2;
	cvta.to.global.u64 	%rd3, %rd1;
	mul.wide.s32 	%rd4, %r4, 4;
	add.s64 	%rd5, %rd3, %rd4;
	ld.global.f32 	%f1, [%rd5];
	st.shared.f32 	[%r5], %f1;
	bra.uni 	$L__BB0_3;
$L__BB0_2:
	mov.b32 	%r11, 0;
	st.shared.u32 	[%r5], %r11;
$L__BB0_3:
	bar.sync 	0;
	setp.lt.u32 	%p2, %r2, 2;
	@%p2 bra 	$L__BB0_8;
	mov.b32 	%r17, 1;
$L__BB0_5:
	shl.b32 	%r7, %r17, 1;
	add.s32 	%r13, %r7, -1;
	and.b32  	%r14, %r13, %r3;
	setp.ne.s32 	%p3, %r14, 0;
	@%p3 bra 	$L__BB0_7;
	shl.b32 	%r15, %r17, 2;
	add.s32 	%r16, %r5, %r15;
	ld.shared.f32 	%f2, [%r16];
	ld.shared.f32 	%f3, [%r5];
	add.f32 	%f4, %f2, %f3;
	st.shared.f32 	[%r5], %f4;
$L__BB0_7:
	bar.sync 	0;
	setp.lt.u32 	%p4, %r7, %r2;
	mov.u32 	%r17, %r7;
	@%p4 bra 	$L__BB0_5;
$L__BB0_8:
	setp.ne.s32 	%p5, %r3, 0;
	@%p5 bra 	$L__BB0_10;
	ld.shared.f32 	%f5, [sharedMemory];
	cvta.to.global.u64 	%rd6, %rd2;
	mul.wide.u32 	%rd7, %r1, 4;
	add.s64 	%rd8, %rd6, %rd7;
	st.global.f32 	[%rd8], %f5;
$L__BB0_10:
	ret;

}
	// .globl	_Z23reduced_sum_interweavedPfS_i
.visible .entry _Z23reduced_sum_interweavedPfS_i(
	.param .u64 .ptr .align 1 _Z23reduced_sum_interweavedPfS_i_param_0,
	.param .u64 .ptr .align 1 _Z23reduced_sum_interweavedPfS_i_param_1,
	.param .u32 _Z23reduced_sum_interweavedPfS_i_param_2
)
{
	.reg .pred 	%p<6>;
	.reg .b32 	%r<24>;
	.reg .b32 	%f<6>;
	.reg .b64 	%rd<9>;

	ld.param.u64 	%rd1, [_Z23reduced_sum_interweavedPfS_i_param_0];
	ld.param.u64 	%rd2, [_Z23reduced_sum_interweavedPfS_i_param_1];
	ld.param.u32 	%r9, [_Z23reduced_sum_interweavedPfS_i_param_2];
	mov.u32 	%r1, %ctaid.x;
	mov.u32 	%r2, %ntid.x;
	mov.u32 	%r3, %tid.x;
	mad.lo.s32 	%r4, %r1, %r2, %r3;
	setp.ge.s32 	%p1, %r4, %r9;
	@%p1 bra 	$L__BB1_2;
	cvta.to.global.u64 	%rd3, %rd1;
	mul.wide.s32 	%rd4, %r4, 4;
	add.s64 	%rd5, %rd3, %rd4;
	ld.global.f32 	%f1, [%rd5];
	shl.b32 	%r14, %r3, 2;
	mov.u32 	%r15, sharedMemory;
	add.s32 	%r16, %r15, %r14;
	st.shared.f32 	[%r16], %f1;
	bra.uni 	$L__BB1_3;
$L__BB1_2:
	shl.b32 	%r10, %r3, 2;
	mov.u32 	%r11, sharedMemory;
	add.s32 	%r12, %r11, %r10;
	mov.b32 	%r13, 0;
	st.shared.u32 	[%r12], %r13;
$L__BB1_3:
	bar.sync 	0;
	setp.lt.u32 	%p2, %r2, 2;
	@%p2 bra 	$L__BB1_8;
	mov.b32 	%r23, 1;
$L__BB1_5:
	shl.b32 	%r6, %r23, 1;
	mul.lo.s32 	%r7, %r6, %r3;
	add.s32 	%r8, %r7, %r23;
	setp.ge.u32 	%p3, %r8, %r2;
	@%p3 bra 	$L__BB1_7;
	shl.b32 	%r18, %r8, 2;
	mov.u32 	%r19, sharedMemory;
	add.s32 	%r20, %r19, %r18;
	ld.shared.f32 	%f2, [%r20];
	shl.b32 	%r21, %r7, 2;
	add.s32 	%r22, %r19, %r21;
	ld.shared.f32 	%f3, [%r22];
	add.f32 	%f4, %f2, %f3;
	st.shared.f32 	[%r22], %f4;
$L__BB1_7:
	bar.sync 	0;
	setp.lt.u32 	%p4, %r6, %r2;
	mov.u32 	%r23, %r6;
	@%p4 bra 	$L__BB1_5;
$L__BB1_8:
	setp.ne.s32 	%p5, %r3, 0;
	@%p5 bra 	$L__BB1_10;
	ld.shared.f32 	%f5, [sharedMemory];
	cvta.to.global.u64 	%rd6, %rd2;
	mul.wide.u32 	%rd7, %r1, 4;
	add.s64 	%rd8, %rd6, %rd7;
	st.global.f32 	[%rd8], %f5;
$L__BB1_10:
	ret;

}
	// .globl	_Z22reduced_sum_sequentialPfS_i
.visible .entry _Z22reduced_sum_sequentialPfS_i(
	.param .u64 .ptr .align 1 _Z22reduced_sum_sequentialPfS_i_param_0,
	.param .u64 .ptr .align 1 _Z22reduced_sum_sequentialPfS_i_param_1,
	.param .u32 _Z22reduced_sum_sequentialPfS_i_param_2
)
{
	.reg .pred 	%p<6>;
	.reg .b32 	%r<15>;
	.reg .b32 	%f<6>;
	.reg .b64 	%rd<9>;

	ld.param.u64 	%rd1, [_Z22reduced_sum_sequentialPfS_i_param_0];
	ld.param.u64 	%rd2, [_Z22reduced_sum_sequentialPfS_i_param_1];
	ld.param.u32 	%r8, [_Z22reduced_sum_sequentialPfS_i_param_2];
	mov.u32 	%r1, %ctaid.x;
	mov.u32 	%r14, %ntid.x;
	mov.u32 	%r3, %tid.x;
	mad.lo.s32 	%r4, %r1, %r14, %r3;
	setp.ge.s32 	%p1, %r4, %r8;
	shl.b32 	%r9, %r3, 2;
	mov.u32 	%r10, sharedMemory;
	add.s32 	%r5, %r10, %r9;
	@%p1 bra 	$L__BB2_2;
	cvta.to.global.u64 	%rd3, %rd1;
	mul.wide.s32 	%rd4, %r4, 4;
	add.s64 	%rd5, %rd3, %rd4;
	ld.global.f32 	%f1, [%rd5];
	st.shared.f32 	[%r5], %f1;
	bra.uni 	$L__BB2_3;
$L__BB2_2:
	mov.b32 	%r11, 0;
	st.shared.u32 	[%r5], %r11;
$L__BB2_3:
	bar.sync 	0;
	setp.lt.u32 	%p2, %r14, 2;
	@%p2 bra 	$L__BB2_7;
$L__BB2_4:
	shr.u32 	%r7, %r14, 1;
	setp.ge.u32 	%p3, %r3, %r7;
	@%p3 bra 	$L__BB2_6;
	shl.b32 	%r12, %r7, 2;
	add.s32 	%r13, %r5, %r12;
	ld.shared.f32 	%f2, [%r13];
	ld.shared.f32 	%f3, [%r5];
	add.f32 	%f4, %f2, %f3;
	st.shared.f32 	[%r5], %f4;
$L__BB2_6:
	bar.sync 	0;
	setp.gt.u32 	%p4, %r14, 3;
	mov.u32 	%r14, %r7;
	@%p4 bra 	$L__BB2_4;
$L__BB2_7:
	setp.ne.s32 	%p5, %r3, 0;
	@%p5 bra 	$L__BB2_9;
	ld.shared.f32 	%f5, [sharedMemory];
	cvta.to.global.u64 	%rd6, %rd2;
	mul.wide.u32 	%rd7, %r1, 4;
	add.s64 	%rd8, %rd6, %rd7;
	st.global.f32 	[%rd8], %f5;
$L__BB2_9:
	ret;

}
	// .globl	_Z32reduced_sum_sequential_shfl_downPfS_i
.visible .entry _Z32reduced_sum_sequential_shfl_downPfS_i(
	.param .u64 .ptr .align 1 _Z32reduced_sum_sequential_shfl_downPfS_i_param_0,
	.param .u64 .ptr .align 1 _Z32reduced_sum_sequential_shfl_downPfS_i_param_1,
	.param .u32 _Z32reduced_sum_sequential_shfl_downPfS_i_param_2
)
{
	.reg .pred 	%p<12>;
	.reg .b32 	%r<25>;
	.reg .b32 	%f<16>;
	.reg .b64 	%rd<9>;

	ld.param.u64 	%rd1, [_Z32reduced_sum_sequential_shfl_downPfS_i_param_0];
	ld.param.u64 	%rd2, [_Z32reduced_sum_sequential_shfl_downPfS_i_param_1];
	ld.param.u32 	%r8, [_Z32reduced_sum_sequential_shfl_downPfS_i_param_2];
	mov.u32 	%r1, %ctaid.x;
	mov.u32 	%r24, %ntid.x;
	mov.u32 	%r3, %tid.x;
	mad.lo.s32 	%r4, %r1, %r24, %r3;
	setp.ge.s32 	%p1, %r4, %r8;
	shl.b32 	%r9, %r3, 2;
	mov.u32 	%r10, sharedMemory;
	add.s32 	%r5, %r10, %r9;
	@%p1 bra 	$L__BB3_2;
	cvta.to.global.u64 	%rd3, %rd1;
	mul.wide.s32 	%rd4, %r4, 4;
	add.s64 	%rd5, %rd3, %rd4;
	ld.global.f32 	%f2, [%rd5];
	st.shared.f32 	[%r5], %f2;
	bra.uni 	$L__BB3_3;
$L__BB3_2:
	mov.b32 	%r11, 0;
	st.shared.u32 	[%r5], %r11;
$L__BB3_3:
	bar.sync 	0;
	setp.lt.u32 	%p2, %r24, 64;
	@%p2 bra 	$L__BB3_7;
$L__BB3_4:
	shr.u32 	%r7, %r24, 1;
	setp.ge.u32 	%p3, %r3, %r7;
	@%p3 bra 	$L__BB3_6;
	shl.b32 	%r12, %r7, 2;
	add.s32 	%r13, %r5, %r12;
	ld.shared.f32 	%f3, [%r13];
	ld.shared.f32 	%f4, [%r5];
	add.f32 	%f5, %f3, %f4;
	st.shared.f32 	[%r5], %f5;
$L__BB3_6:
	bar.sync 	0;
	setp.gt.u32 	%p4, %r24, 127;
	mov.u32 	%r24, %r7;
	@%p4 bra 	$L__BB3_4;
$L__BB3_7:
	setp.gt.u32 	%p5, %r3, 31;
	@%p5 bra 	$L__BB3_10;
	ld.shared.f32 	%f6, [%r5];
	mov.b32 	%r14, %f6;
	shfl.sync.down.b32	%r15|%p6, %r14, 16, 31, -1;
	mov.b32 	%f7, %r15;
	add.f32 	%f8, %f6, %f7;
	mov.b32 	%r16, %f8;
	shfl.sync.down.b32	%r17|%p7, %r16, 8, 31, -1;
	mov.b32 	%f9, %r17;
	add.f32 	%f10, %f8, %f9;
	mov.b32 	%r18, %f10;
	shfl.sync.down.b32	%r19|%p8, %r18, 4, 31, -1;
	mov.b32 	%f11, %r19;
	add.f32 	%f12, %f10, %f11;
	mov.b32 	%r20, %f12;
	shfl.sync.down.b32	%r21|%p9, %r20, 2, 31, -1;
	mov.b32 	%f13, %r21;
	add.f32 	%f14, %f12, %f13;
	mov.b32 	%r22, %f14;
	shfl.sync.down.b32	%r23|%p10, %r22, 1, 31, -1;
	mov.b32 	%f15, %r23;
	add.f32 	%f1, %f14, %f15;
	setp.ne.s32 	%p11, %r3, 0;
	@%p11 bra 	$L__BB3_10;
	cvta.to.global.u64 	%rd6, %rd2;
	mul.wide.u32 	%rd7, %r1, 4;
	add.s64 	%rd8, %rd6, %rd7;
	st.global.f32 	[%rd8], %f1;
$L__BB3_10:
	ret;

}


// ===== COMPILED SASS (sm_100) =====

	.target	sm_100

	.elftype	@"ET_EXEC"


//--------------------- .note.nv.tkinfo           --------------------------
	.section	.note.nv.tkinfo,"",@"SHT_NOTE"
	.sectionflags	@"SHF_NOTE_NV_TKINFO"
	.tkinfo
        /*0018*/ 	.word	0x00000002
        /*0030*/ 	.string	""
        /*0030*/ 	.string	"ptxas"
        /*0030*/ 	.string	"Cuda compilation tools, release 13.0, V13.0.88"
        /*0030*/ 	.string	"Build cuda_13.0.r13.0/compiler.36424714_0"
        /*0030*/ 	.string	"-arch sm_100 -m 64 "



//--------------------- .note.nv.cuinfo           --------------------------
	.section	.note.nv.cuinfo,"",@"SHT_NOTE"
	.sectionflags	@"SHF_NOTE_NV_CUINFO"
        /*0018*/ 	.short	0x0002
        /*001a*/ 	.short	0x0064
        /*001c*/ 	.short	0x0082
	.zero		2


//--------------------- .nv.info                  --------------------------
	.section	.nv.info,"",@"SHT_CUDA_INFO"
	.align	4


	//----- nvinfo : EIATTR_REGCOUNT
	.align		4
        /*0000*/ 	.byte	0x04, 0x2f
        /*0002*/ 	.short	(.L_1 - .L_0)
	.align		4
.L_0:
        /*0004*/ 	.word	index@(_Z17reduced_sum_naivePfS_i)
        /*0008*/ 	.word	0x0000000a


	//----- nvinfo : EIATTR_FRAME_SIZE
	.align		4
.L_1:
        /*000c*/ 	.byte	0x04, 0x11
        /*000e*/ 	.short	(.L_3 - .L_2)
	.align		4
.L_2:
        /*0010*/ 	.word	index@(_Z17reduced_sum_naivePfS_i)
        /*0014*/ 	.word	0x00000000


	//----- nvinfo : EIATTR_REGCOUNT
	.align		4
.L_3:
        /*0018*/ 	.byte	0x04, 0x2f
        /*001a*/ 	.short	(.L_5 - .L_4)
	.align		4
.L_4:
        /*001c*/ 	.word	index@(_Z23reduced_sum_interweavedPfS_i)
        /*0020*/ 	.word	0x0000000a


	//----- nvinfo : EIATTR_FRAME_SIZE
	.align		4
.L_5:
        /*0024*/ 	.byte	0x04, 0x11
        /*0026*/ 	.short	(.L_7 - .L_6)
	.align		4
.L_6:
        /*0028*/ 	.word	index@(_Z23reduced_sum_interweavedPfS_i)
        /*002c*/ 	.word	0x00000000


	//----- nvinfo : EIATTR_REGCOUNT
	.align		4
.L_7:
        /*0030*/ 	.byte	0x04, 0x2f
        /*0032*/ 	.short	(.L_9 - .L_8)
	.align		4
.L_8:
        /*0034*/ 	.word	index@(_Z22reduced_sum_sequentialPfS_i)
        /*0038*/ 	.word	0x0000000a


	//----- nvinfo : EIATTR_FRAME_SIZE
	.align		4
.L_9:
        /*003c*/ 	.byte	0x04, 0x11
        /*003e*/ 	.short	(.L_11 - .L_10)
	.align		4
.L_10:
        /*0040*/ 	.word	index@(_Z22reduced_sum_sequentialPfS_i)
        /*0044*/ 	.word	0x00000000


	//----- nvinfo : EIATTR_REGCOUNT
	.align		4
.L_11:
        /*0048*/ 	.byte	0x04, 0x2f
        /*004a*/ 	.short	(.L_13 - .L_12)
	.align		4
.L_12:
        /*004c*/ 	.word	index@(_Z32reduced_sum_sequential_shfl_downPfS_i)
        /*0050*/ 	.word	0x0000000c


	//----- nvinfo : EIATTR_FRAME_SIZE
	.align		4
.L_13:
        /*0054*/ 	.byte	0x04, 0x11
        /*0056*/ 	.short	(.L_15 - .L_14)
	.align		4
.L_14:
        /*0058*/ 	.word	index@(_Z32reduced_sum_sequential_shfl_downPfS_i)
        /*005c*/ 	.word	0x00000000


	//----- nvinfo : EIATTR_MIN_STACK_SIZE
	.align		4
.L_15:
        /*0060*/ 	.byte	0x04, 0x12
        /*0062*/ 	.short	(.L_17 - .L_16)
	.align		4
.L_16:
        /*0064*/ 	.word	index@(_Z32reduced_sum_sequential_shfl_downPfS_i)
        /*0068*/ 	.word	0x00000000


	//----- nvinfo : EIATTR_MIN_STACK_SIZE
	.align		4
.L_17:
        /*006c*/ 	.byte	0x04, 0x12
        /*006e*/ 	.short	(.L_19 - .L_18)
	.align		4
.L_18:
        /*0070*/ 	.word	index@(_Z22reduced_sum_sequentialPfS_i)
        /*0074*/ 	.word	0x00000000


	//----- nvinfo : EIATTR_MIN_STACK_SIZE
	.align		4
.L_19:
        /*0078*/ 	.byte	0x04, 0x12
        /*007a*/ 	.short	(.L_21 - .L_20)
	.align		4
.L_20:
        /*007c*/ 	.word	index@(_Z23reduced_sum_interweavedPfS_i)
        /*0080*/ 	.word	0x00000000


	//----- nvinfo : EIATTR_MIN_STACK_SIZE
	.align		4
.L_21:
        /*0084*/ 	.byte	0x04, 0x12
        /*0086*/ 	.short	(.L_23 - .L_22)
	.align		4
.L_22:
        /*0088*/ 	.word	index@(_Z17reduced_sum_naivePfS_i)
        /*008c*/ 	.word	0x00000000
.L_23:


//--------------------- .nv.compat                --------------------------
	.section	.nv.compat,"",@"SHT_CUDA_COMPAT_INFO"
	.align	4
        /*0000*/ 	.byte	0x02, 0x09, 0x00, 0x00, 0x02, 0x02, 0x01, 0x00, 0x02, 0x05, 0x05, 0x00, 0x03, 0x07, 0x01, 0x01
        /*0010*/ 	.byte	0x02, 0x03, 0x00, 0x00, 0x02, 0x06, 0x01, 0x00, 0x04, 0x0b, 0x08, 0x00, 0x09, 0x00, 0x00, 0x00
        /*0020*/ 	.byte	0x00, 0x00, 0x00, 0x00


//--------------------- .nv.info._Z32reduced_sum_sequential_shfl_downPfS_i --------------------------
	.section	.nv.info._Z32reduced_sum_sequential_shfl_downPfS_i,"",@"SHT_CUDA_INFO"
	.sectionflags	@""
	.align	4


	//----- nvinfo : EIATTR_CUDA_API_VERSION
	.align		4
        /*0000*/ 	.byte	0x04, 0x37
        /*0002*/ 	.short	(.L_25 - .L_24)
.L_24:
        /*0004*/ 	.word	0x00000082


	//----- nvinfo : EIATTR_KPARAM_INFO
	.align		4
.L_25:
        /*0008*/ 	.byte	0x04, 0x17
        /*000a*/ 	.short	(.L_27 - .L_26)
.L_26:
        /*000c*/ 	.word	0x00000000
        /*0010*/ 	.short	0x0002
        /*0012*/ 	.short	0x0010
        /*0014*/ 	.byte	0x00, 0xf0, 0x11, 0x00


	//----- nvinfo : EIATTR_KPARAM_INFO
	.align		4
.L_27:
        /*0018*/ 	.byte	0x04, 0x17
        /*001a*/ 	.short	(.L_29 - .L_28)
.L_28:
        /*001c*/ 	.word	0x00000000
        /*0020*/ 	.short	0x0001
        /*0022*/ 	.short	0x0008
        /*0024*/ 	.byte	0x00, 0xf5, 0x21, 0x00


	//----- nvinfo : EIATTR_KPARAM_INFO
	.align		4
.L_29:
        /*0028*/ 	.byte	0x04, 0x17
        /*002a*/ 	.short	(.L_31 - .L_30)
.L_30:
        /*002c*/ 	.word	0x00000000
        /*0030*/ 	.short	0x0000
        /*0032*/ 	.short	0x0000
        /*0034*/ 	.byte	0x00, 0xf5, 0x21, 0x00


	//----- nvinfo : EIATTR_SPARSE_MMA_MASK
	.align		4
.L_31:
        /*0038*/ 	.byte	0x03, 0x50
        /*003a*/ 	.short	0x0000


	//----- nvinfo : EIATTR_MAXREG_COUNT
	.align		4
        /*003c*/ 	.byte	0x03, 0x1b
        /*003e*/ 	.short	0x00ff


	//----- nvinfo : EIATTR_NUM_BARRIERS
	.align		4
        /*0040*/ 	.byte	0x02, 0x4c
        /*0042*/ 	.byte	0x01
	.zero		1


	//----- nvinfo : EIATTR_MERCURY_ISA_VERSION
	.align		4
        /*0044*/ 	.byte	0x03, 0x5f
        /*0046*/ 	.short	0x0101


	//----- nvinfo : EIATTR_COOP_GROUP_MASK_REGIDS
	.align		4
        /*0048*/ 	.byte	0x04, 0x29
        /*004a*/ 	.short	(.L_33 - .L_32)


	//   ....[0]....
.L_32:
        /*004c*/ 	.word	0xffffffff


	//   ....[1]....
        /*0050*/ 	.word	0xffffffff


	//   ....[2]....
        /*0054*/ 	.word	0xffffffff


	//   ....[3]....
        /*0058*/ 	.word	0xffffffff


	//   ....[4]....
        /*005c*/ 	.word	0xffffffff


	//----- nvinfo : EIATTR_COOP_GROUP_INSTR_OFFSETS
	.align		4
.L_33:
        /*0060*/ 	.byte	0x04, 0x28
        /*0062*/ 	.short	(.L_35 - .L_34)


	//   ....[0]....
.L_34:
        /*0064*/ 	.word	0x00000240


	//   ....[1]....
        /*0068*/ 	.word	0x00000260


	//   ....[2]....
        /*006c*/ 	.word	0x00000280


	//   ....[3]....
        /*0070*/ 	.word	0x000002a0


	//   ....[4]....
        /*0074*/ 	.word	0x000002c0


	//----- nvinfo : EIATTR_VRC_CTA_INIT_COUNT
	.align		4
.L_35:
        /*0078*/ 	.byte	0x02, 0x4a
	.zero		1
	.zero		1


	//----- nvinfo : EIATTR_EXIT_INSTR_OFFSETS
	.align		4
        /*007c*/ 	.byte	0x04, 0x1c
        /*007e*/ 	.short	(.L_37 - .L_36)


	//   ....[0]....
.L_36:
        /*0080*/ 	.word	0x00000210


	//   ....[1]....
        /*0084*/ 	.word	0x000002d0


	//   ....[2]....
        /*0088*/ 	.word	0x00000320


	//----- nvinfo : EIATTR_CBANK_PARAM_SIZE
	.align		4
.L_37:
        /*008c*/ 	.byte	0x03, 0x19
        /*008e*/ 	.short	0x0014


	//----- nvinfo : EIATTR_PARAM_CBANK
	.align		4
        /*0090*/ 	.byte	0x04, 0x0a
        /*0092*/ 	.short	(.L_39 - .L_38)
	.align		4
.L_38:
        /*0094*/ 	.word	index@(.nv.constant0._Z32reduced_sum_sequential_shfl_downPfS_i)
        /*0098*/ 	.short	0x0380
        /*009a*/ 	.short	0x0014


	//----- nvinfo : EIATTR_SW_WAR
	.align		4
.L_39:
        /*009c*/ 	.byte	0x04, 0x36
        /*009e*/ 	.short	(.L_41 - .L_40)
.L_40:
        /*00a0*/ 	.word	0x00000008
.L_41:


//--------------------- .nv.info._Z22reduced_sum_sequentialPfS_i --------------------------
	.section	.nv.info._Z22reduced_sum_sequentialPfS_i,"",@"SHT_CUDA_INFO"
	.sectionflags	@""
	.align	4


	//----- nvinfo : EIATTR_CUDA_API_VERSION
	.align		4
        /*0000*/ 	.byte	0x04, 0x37
        /*0002*/ 	.short	(.L_43 - .L_42)
.L_42:
        /*0004*/ 	.word	0x00000082


	//----- nvinfo : EIATTR_KPARAM_INFO
	.align		4
.L_43:
        /*0008*/ 	.byte	0x04, 0x17
        /*000a*/ 	.short	(.L_45 - .L_44)
.L_44:
        /*000c*/ 	.word	0x00000000
        /*0010*/ 	.short	0x0002
        /*0012*/ 	.short	0x0010
        /*0014*/ 	.byte	0x00, 0xf0, 0x11, 0x00


	//----- nvinfo : EIATTR_KPARAM_INFO
	.align		4
.L_45:
        /*0018*/ 	.byte	0x04, 0x17
        /*001a*/ 	.short	(.L_47 - .L_46)
.L_46:
        /*001c*/ 	.word	0x00000000
        /*0020*/ 	.short	0x0001
        /*0022*/ 	.short	0x0008
        /*0024*/ 	.byte	0x00, 0xf5, 0x21, 0x00


	//----- nvinfo : EIATTR_KPARAM_INFO
	.align		4
.L_47:
        /*0028*/ 	.byte	0x04, 0x17
        /*002a*/ 	.short	(.L_49 - .L_48)
.L_48:
        /*002c*/ 	.word	0x00000000
        /*0030*/ 	.short	0x0000
        /*0032*/ 	.short	0x0000
        /*0034*/ 	.byte	0x00, 0xf5, 0x21, 0x00


	//----- nvinfo : EIATTR_SPARSE_MMA_MASK
	.align		4
.L_49:
        /*0038*/ 	.byte	0x03, 0x50
        /*003a*/ 	.short	0x0000


	//----- nvinfo : EIATTR_MAXREG_COUNT
	.align		4
        /*003c*/ 	.byte	0x03, 0x1b
        /*003e*/ 	.short	0x00ff


	//----- nvinfo : EIATTR_NUM_BARRIERS
	.align		4
        /*0040*/ 	.byte	0x02, 0x4c
        /*0042*/ 	.byte	0x01
	.zero		1


	//----- nvinfo : EIATTR_MERCURY_ISA_VERSION
	.align		4
        /*0044*/ 	.byte	0x03, 0x5f
        /*0046*/ 	.short	0x0101


	//----- nvinfo : EIATTR_VRC_CTA_INIT_COUNT
	.align		4
        /*0048*/ 	.byte	0x02, 0x4a
	.zero		1
	.zero		1


	//----- nvinfo : EIATTR_EXIT_INSTR_OFFSETS
	.align		4
        /*004c*/ 	.byte	0x04, 0x1c
        /*004e*/ 	.short	(.L_51 - .L_50)


	//   ....[0]....
.L_50:
        /*0050*/ 	.word	0x00000210


	//   ....[1]....
        /*0054*/ 	.word	0x00000290


	//----- nvinfo : EIATTR_CBANK_PARAM_SIZE
	.align		4
.L_51:
        /*0058*/ 	.byte	0x03, 0x19
        /*005a*/ 	.short	0x0014


	//----- nvinfo : EIATTR_PARAM_CBANK
	.align		4
        /*005c*/ 	.byte	0x04, 0x0a
        /*005e*/ 	.short	(.L_53 - .L_52)
	.align		4
.L_52:
        /*0060*/ 	.word	index@(.nv.constant0._Z22reduced_sum_sequentialPfS_i)
        /*0064*/ 	.short	0x0380
        /*0066*/ 	.short	0x0014


	//----- nvinfo : EIATTR_SW_WAR
	.align		4
.L_53:
        /*0068*/ 	.byte	0x04, 0x36
        /*006a*/ 	.short	(.L_55 - .L_54)
.L_54:
        /*006c*/ 	.word	0x00000008
.L_55:


//--------------------- .nv.info._Z23reduced_sum_interweavedPfS_i --------------------------
	.section	.nv.info._Z23reduced_sum_interweavedPfS_i,"",@"SHT_CUDA_INFO"
	.sectionflags	@""
	.align	4


	//----- nvinfo : EIATTR_CUDA_API_VERSION
	.align		4
        /*0000*/ 	.byte	0x04, 0x37
        /*0002*/ 	.short	(.L_57 - .L_56)
.L_56:
        /*0004*/ 	.word	0x00000082


	//----- nvinfo : EIATTR_KPARAM_INFO
	.align		4
.L_57:
        /*0008*/ 	.byte	0x04, 0x17
        /*000a*/ 	.short	(.L_59 - .L_58)
.L_58:
        /*000c*/ 	.word	0x00000000
        /*0010*/ 	.short	0x0002
        /*0012*/ 	.short	0x0010
        /*0014*/ 	.byte	0x00, 0xf0, 0x11, 0x00


	//----- nvinfo : EIATTR_KPARAM_INFO
	.align		4
.L_59:
        /*0018*/ 	.byte	0x04, 0x17
        /*001a*/ 	.short	(.L_61 - .L_60)
.L_60:
        /*001c*/ 	.word	0x00000000
        /*0020*/ 	.short	0x0001
        /*0022*/ 	.short	0x0008
        /*0024*/ 	.byte	0x00, 0xf5, 0x21, 0x00


	//----- nvinfo : EIATTR_KPARAM_INFO
	.align		4
.L_61:
        /*0028*/ 	.byte	0x04, 0x17
        /*002a*/ 	.short	(.L_63 - .L_62)
.L_62:
        /*002c*/ 	.word	0x00000000
        /*0030*/ 	.short	0x0000
        /*0032*/ 	.short	0x0000
        /*0034*/ 	.byte	0x00, 0xf5, 0x21, 0x00


	//----- nvinfo : EIATTR_SPARSE_MMA_MASK
	.align		4
.L_63:
        /*0038*/ 	.byte	0x03, 0x50
        /*003a*/ 	.short	0x0000


	//----- nvinfo : EIATTR_MAXREG_COUNT
	.align		4
        /*003c*/ 	.byte	0x03, 0x1b
        /*003e*/ 	.short	0x00ff


	//----- nvinfo : EIATTR_NUM_BARRIERS
	.align		4
        /*0040*/ 	.byte	0x02, 0x4c
        /*0042*/ 	.byte	0x01
	.zero		1


	//----- nvinfo : EIATTR_MERCURY_ISA_VERSION
	.align		4
        /*0044*/ 	.byte	0x03, 0x5f
        /*0046*/ 	.short	0x0101


	//----- nvinfo : EIATTR_VRC_CTA_INIT_COUNT
	.align		4
        /*0048*/ 	.byte	0x02, 0x4a
	.zero		1
	.zero		1


	//----- nvinfo : EIATTR_EXIT_INSTR_OFFSETS
	.align		4
        /*004c*/ 	.byte	0x04, 0x1c
        /*004e*/ 	.short	(.L_65 - .L_64)


	//   ....[0]....
.L_64:
        /*0050*/ 	.word	0x00000320


	//   ....[1]....
        /*0054*/ 	.word	0x000003a0


	//----- nvinfo : EIATTR_CRS_STACK_SIZE
	.align		4
.L_65:
        /*0058*/ 	.byte	0x04, 0x1e
        /*005a*/ 	.short	(.L_67 - .L_66)
.L_66:
        /*005c*/ 	.word	0x00000000


	//----- nvinfo : EIATTR_CBANK_PARAM_SIZE
	.align		4
.L_67:
        /*0060*/ 	.byte	0x03, 0x19
        /*0062*/ 	.short	0x0014


	//----- nvinfo : EIATTR_PARAM_CBANK
	.align		4
        /*0064*/ 	.byte	0x04, 0x0a
        /*0066*/ 	.short	(.L_69 - .L_68)
	.align		4
.L_68:
        /*0068*/ 	.word	index@(.nv.constant0._Z23reduced_sum_interweavedPfS_i)
        /*006c*/ 	.short	0x0380
        /*006e*/ 	.short	0x0014


	//----- nvinfo : EIATTR_SW_WAR
	.align		4
.L_69:
        /*0070*/ 	.byte	0x04, 0x36
        /*0072*/ 	.short	(.L_71 - .L_70)
.L_70:
        /*0074*/ 	.word	0x00000008
.L_71:


//--------------------- .nv.info._Z17reduced_sum_naivePfS_i --------------------------
	.section	.nv.info._Z17reduced_sum_naivePfS_i,"",@"SHT_CUDA_INFO"
	.sectionflags	@""
	.align	4


	//----- nvinfo : EIATTR_CUDA_API_VERSION
	.align		4
        /*0000*/ 	.byte	0x04, 0x37
        /*0002*/ 	.short	(.L_73 - .L_72)
.L_72:
        /*0004*/ 	.word	0x00000082


	//----- nvinfo : EIATTR_KPARAM_INFO
	.align		4
.L_73:
        /*0008*/ 	.byte	0x04, 0x17
        /*000a*/ 	.short	(.L_75 - .L_74)
.L_74:
        /*000c*/ 	.word	0x00000000
        /*0010*/ 	.short	0x0002
        /*0012*/ 	.short	0x0010
        /*0014*/ 	.byte	0x00, 0xf0, 0x11, 0x00


	//----- nvinfo : EIATTR_KPARAM_INFO
	.align		4
.L_75:
        /*0018*/ 	.byte	0x04, 0x17
        /*001a*/ 	.short	(.L_77 - .L_76)
.L_76:
        /*001c*/ 	.word	0x00000000
        /*0020*/ 	.short	0x0001
        /*0022*/ 	.short	0x0008
        /*0024*/ 	.byte	0x00, 0xf5, 0x21, 0x00


	//----- nvinfo : EIATTR_KPARAM_INFO
	.align		4
.L_77:
        /*0028*/ 	.byte	0x04, 0x17
        /*002a*/ 	.short	(.L_79 - .L_78)
.L_78:
        /*002c*/ 	.word	0x00000000
        /*0030*/ 	.short	0x0000
        /*0032*/ 	.short	0x0000
        /*0034*/ 	.byte	0x00, 0xf5, 0x21, 0x00


	//----- nvinfo : EIATTR_SPARSE_MMA_MASK
	.align		4
.L_79:
        /*0038*/ 	.byte	0x03, 0x50
        /*003a*/ 	.short	0x0000


	//----- nvinfo : EIATTR_MAXREG_COUNT
	.align		4
        /*003c*/ 	.byte	0x03, 0x1b
        /*003e*/ 	.short	0x00ff


	//----- nvinfo : EIATTR_NUM_BARRIERS
	.align		4
        /*0040*/ 	.byte	0x02, 0x4c
        /*0042*/ 	.byte	0x01
	.zero		1


	//----- nvinfo : EIATTR_MERCURY_ISA_VERSION
	.align		4
        /*0044*/ 	.byte	0x03, 0x5f
        /*0046*/ 	.short	0x0101


	//----- nvinfo : EIATTR_VRC_CTA_INIT_COUNT
	.align		4
        /*0048*/ 	.byte	0x02, 0x4a
	.zero		1
	.zero		1


	//----- nvinfo : EIATTR_EXIT_INSTR_OFFSETS
	.align		4
        /*004c*/ 	.byte	0x04, 0x1c
        /*004e*/ 	.short	(.L_81 - .L_80)


	//   ....[0]....
.L_80:
        /*0050*/ 	.word	0x00000220


	//   ....[1]....
        /*0054*/ 	.word	0x000002a0


	//----- nvinfo : EIATTR_CBANK_PARAM_SIZE
	.align		4
.L_81:
        /*0058*/ 	.byte	0x03, 0x19
        /*005a*/ 	.short	0x0014


	//----- nvinfo : EIATTR_PARAM_CBANK
	.align		4
        /*005c*/ 	.byte	0x04, 0x0a
        /*005e*/ 	.short	(.L_83 - .L_82)
	.align		4
.L_82:
        /*0060*/ 	.word	index@(.nv.constant0._Z17reduced_sum_naivePfS_i)
        /*0064*/ 	.short	0x0380
        /*0066*/ 	.short	0x0014


	//----- nvinfo : EIATTR_SW_WAR
	.align		4
.L_83:
        /*0068*/ 	.byte	0x04, 0x36
        /*006a*/ 	.short	(.L_85 - .L_84)
.L_84:
        /*006c*/ 	.word	0x00000008
.L_85:


//--------------------- .nv.callgraph             --------------------------
	.section	.nv.callgraph,"",@"SHT_CUDA_CALLGRAPH"
	.align	4
	.sectionentsize	8
	.align		4
        /*0000*/ 	.word	0x00000000
	.align		4
        /*0004*/ 	.word	0xffffffff
	.align		4
        /*0008*/ 	.word	0x00000000
	.align		4
        /*000c*/ 	.word	0xfffffffe
	.align		4
        /*0010*/ 	.word	0x00000000
	.align		4
        /*0014*/ 	.word	0xfffffffd
	.align		4
        /*0018*/ 	.word	0x00000000
	.align		4
        /*001c*/ 	.word	0xfffffffc


//--------------------- .text._Z32reduced_sum_sequential_shfl_downPfS_i --------------------------
	.section	.text._Z32reduced_sum_sequential_shfl_downPfS_i,"ax",@progbits
	.align	128
        .global         _Z32reduced_sum_sequential_shfl_downPfS_i
        .type           _Z32reduced_sum_sequential_shfl_downPfS_i,@function
        .size           _Z32reduced_sum_sequential_shfl_downPfS_i,(.L_x_17 - _Z32reduced_sum_sequential_shfl_downPfS_i)
        .other          _Z32reduced_sum_sequential_shfl_downPfS_i,@"STO_CUDA_ENTRY STV_DEFAULT"
_Z32reduced_sum_sequential_shfl_downPfS_i:
.text._Z32reduced_sum_sequential_shfl_downPfS_i:
[----:B------:R-:W-:Y:S01]  /*0000*/  LDC R1, c[0x0][0x37c] ;  /* 0x0000df00ff017b82 */ /* 0x000fe20000000800 */
[----:B------:R-:W0:Y:S01]  /*0010*/  S2R R9, SR_CTAID.X ;  /* 0x0000000000097919 */ /* 0x000e220000002500 */
[----:B------:R-:W0:Y:S01]  /*0020*/  LDCU UR8, c[0x0][0x360] ;  /* 0x00006c00ff0877ac */ /* 0x000e220008000800 */
[----:B------:R-:W0:Y:S01]  /*0030*/  S2R R6, SR_TID.X ;  /* 0x0000000000067919 */ /* 0x000e220000002100 */
[----:B------:R-:W1:Y:S01]  /*0040*/  LDCU UR4, c[0x0][0x390] ;  /* 0x00007200ff0477ac */ /* 0x000e620008000800 */
[----:B------:R-:W2:Y:S01]  /*0050*/  LDCU.64 UR6, c[0x0][0x358] ;  /* 0x00006b00ff0677ac */ /* 0x000ea20008000a00 */
[----:B0-----:R-:W-:-:S05]  /*0060*/  IMAD R5, R9, UR8, R6 ;  /* 0x0000000809057c24 */ /* 0x001fca000f8e0206 */
[----:B-1----:R-:W-:-:S13]  /*0070*/  ISETP.GE.AND P1, PT, R5, UR4, PT ;  /* 0x0000000405007c0c */ /* 0x002fda000bf26270 */
[----:B------:R-:W0:Y:S02]  /*0080*/  @!P1 LDC.64 R2, c[0x0][0x380] ;  /* 0x0000e000ff029b82 */ /* 0x000e240000000a00 */
[----:B0-----:R-:W-:-:S06]  /*0090*/  @!P1 IMAD.WIDE R2, R5, 0x4, R2 ;  /* 0x0000000405029825 */ /* 0x001fcc00078e0202 */
[----:B--2---:R-:W2:Y:S01]  /*00a0*/  @!P1 LDG.E R3, desc[UR6][R2.64] ;  /* 0x0000000602039981 */ /* 0x004ea2000c1e1900 */
[----:B------:R-:W0:Y:S01]  /*00b0*/  S2UR UR5, SR_CgaCtaId ;  /* 0x00000000000579c3 */ /* 0x000e220000008800 */
[----:B------:R-:W-:Y:S01]  /*00c0*/  MOV R4, UR8 ;  /* 0x0000000800047c02 */ /* 0x000fe20008000f00 */
[----:B------:R-:W-:Y:S01]  /*00d0*/  UMOV UR4, 0x400 ;  /* 0x0000040000047882 */ /* 0x000fe20000000000 */
[----:B------:R-:W-:Y:S02]  /*00e0*/  ISETP.GT.U32.AND P0, PT, R6, 0x1f, PT ;  /* 0x0000001f0600780c */ /* 0x000fe40003f04070 */
[----:B------:R-:W-:Y:S01]  /*00f0*/  ISETP.GE.U32.AND P2, PT, R4, 0x40, PT ;  /* 0x000000400400780c */ /* 0x000fe20003f46070 */
[----:B0-----:R-:W-:-:S06]  /*0100*/  ULEA UR4, UR5, UR4, 0x18 ;  /* 0x0000000405047291 */ /* 0x001fcc000f8ec0ff */
[----:B------:R-:W-:-:S05]  /*0110*/  LEA R0, R6, UR4, 0x2 ;  /* 0x0000000406007c11 */ /* 0x000fca000f8e10ff */
[----:B--2---:R0:W-:Y:S04]  /*0120*/  @!P1 STS [R0], R3 ;  /* 0x0000000300009388 */ /* 0x0041e80000000800 */
[----:B------:R0:W-:Y:S01]  /*0130*/  @P1 STS [R0], RZ ;  /* 0x000000ff00001388 */ /* 0x0001e20000000800 */
[----:B------:R-:W-:Y:S06]  /*0140*/  BAR.SYNC.DEFER_BLOCKING 0x0 ;  /* 0x0000000000007b1d */ /* 0x000fec0000010000 */
[----:B------:R-:W-:Y:S05]  /*0150*/  @!P2 BRA `(.L_x_0) ;  /* 0x00000000002ca947 */ /* 0x000fea0003800000 */
.L_x_1:
[----:B------:R-:W-:-:S04]  /*0160*/  SHF.R.U32.HI R5, RZ, 0x1, R4 ;  /* 0x00000001ff057819 */ /* 0x000fc80000011604 */
[----:B------:R-:W-:-:S13]  /*0170*/  ISETP.GE.U32.AND P1, PT, R6, R5, PT ;  /* 0x000000050600720c */ /* 0x000fda0003f26070 */
[----:B------:R-:W-:Y:S01]  /*0180*/  @!P1 LEA R2, R5, R0, 0x2 ;  /* 0x0000000005029211 */ /* 0x000fe200078e10ff */
[----:B0-----:R-:W-:Y:S05]  /*0190*/  @!P1 LDS R3, [R0] ;  /* 0x0000000000039984 */ /* 0x001fea0000000800 */
[----:B------:R-:W0:Y:S02]  /*01a0*/  @!P1 LDS R2, [R2] ;  /* 0x0000000002029984 */ /* 0x000e240000000800 */
[----:B0-----:R-:W-:-:S05]  /*01b0*/  @!P1 FADD R3, R2, R3 ;  /* 0x0000000302039221 */ /* 0x001fca0000000000 */
[----:B------:R1:W-:Y:S01]  /*01c0*/  @!P1 STS [R0], R3 ;  /* 0x0000000300009388 */ /* 0x0003e20000000800 */
[----:B------:R-:W-:Y:S01]  /*01d0*/  BAR.SYNC.DEFER_BLOCKING 0x0 ;  /* 0x0000000000007b1d */ /* 0x000fe20000010000 */
[----:B------:R-:W-:Y:S02]  /*01e0*/  ISETP.GT.U32.AND P1, PT, R4, 0x7f, PT ;  /* 0x0000007f0400780c */ /* 0x000fe40003f24070 */
[----:B------:R-:W-:-:S11]  /*01f0*/  MOV R4, R5 ;  /* 0x0000000500047202 */ /* 0x000fd60000000f00 */
[----:B-1----:R-:W-:Y:S05]  /*0200*/  @P1 BRA `(.L_x_1) ;  /* 0xfffffffc00d41947 */ /* 0x002fea000383ffff */
.L_x_0:
[----:B------:R-:W-:Y:S05]  /*0210*/  @P0 EXIT ;  /* 0x000000000000094d */ /* 0x000fea0003800000 */
[----:B0-----:R-:W0:Y:S01]  /*0220*/  LDS R0, [R0] ;  /* 0x0000000000007984 */ /* 0x001e220000000800 */
[----:B------:R-:W-:-:S03]  /*0230*/  ISETP.NE.AND P0, PT, R6, RZ, PT ;  /* 0x000000ff0600720c */ /* 0x000fc60003f05270 */
[----:B0-----:R-:W0:Y:S02]  /*0240*/  SHFL.DOWN PT, R3, R0, 0x10, 0x1f ;  /* 0x0a001f0000037f89 */ /* 0x001e2400000e0000 */
[----:B0-----:R-:W-:-:S05]  /*0250*/  FADD R3, R0, R3 ;  /* 0x0000000300037221 */ /* 0x001fca0000000000 */
[----:B------:R-:W0:Y:S02]  /*0260*/  SHFL.DOWN PT, R2, R3, 0x8, 0x1f ;  /* 0x09001f0003027f89 */ /* 0x000e2400000e0000 */
[----:B0-----:R-:W-:-:S05]  /*0270*/  FADD R2, R3, R2 ;  /* 0x0000000203027221 */ /* 0x001fca0000000000 */
[----:B------:R-:W0:Y:S02]  /*0280*/  SHFL.DOWN PT, R5, R2, 0x4, 0x1f ;  /* 0x08801f0002057f89 */ /* 0x000e2400000e0000 */
[----:B0-----:R-:W-:-:S05]  /*0290*/  FADD R5, R2, R5 ;  /* 0x0000000502057221 */ /* 0x001fca0000000000 */
[----:B------:R-:W0:Y:S02]  /*02a0*/  SHFL.DOWN PT, R4, R5, 0x2, 0x1f ;  /* 0x08401f0005047f89 */ /* 0x000e2400000e0000 */
[----:B0-----:R-:W-:-:S05]  /*02b0*/  FADD R4, R5, R4 ;  /* 0x0000000405047221 */ /* 0x001fca0000000000 */
[----:B------:R0:W1:Y:S01]  /*02c0*/  SHFL.DOWN PT, R7, R4, 0x1, 0x1f ;  /* 0x08201f0004077f89 */ /* 0x00006200000e0000 */
[----:B------:R-:W-:Y:S05]  /*02d0*/  @P0 EXIT ;  /* 0x000000000000094d */ /* 0x000fea0003800000 */
[----:B------:R-:W2:Y:S01]  /*02e0*/  LDC.64 R2, c[0x0][0x388] ;  /* 0x0000e200ff027b82 */ /* 0x000ea20000000a00 */
[----:B-1----:R-:W-:Y:S01]  /*02f0*/  FADD R7, R4, R7 ;  /* 0x0000000704077221 */ /* 0x002fe20000000000 */
[----:B--2---:R-:W-:-:S05]  /*0300*/  IMAD.WIDE.U32 R2, R9, 0x4, R2 ;  /* 0x0000000409027825 */ /* 0x004fca00078e0002 */
[----:B------:R-:W-:Y:S01]  /*0310*/  STG.E desc[UR6][R2.64], R7 ;  /* 0x0000000702007986 */ /* 0x000fe2000c101906 */
[----:B------:R-:W-:Y:S05]  /*0320*/  EXIT ;  /* 0x000000000000794d */ /* 0x000fea0003800000 */
.L_x_2:
[----:B------:R-:W-:-:S00]  /*0330*/  BRA `(.L_x_2) ;  /* 0xfffffffc00fc7947 */ /* 0x000fc0000383ffff */
[----:B------:R-:W-:-:S00]  /*0340*/  NOP ;  /* 0x0000000000007918 */ /* 0x000fc00000000000 */
        /* <DEDUP_REMOVED lines=11> */
.L_x_17:


//--------------------- .text._Z22reduced_sum_sequentialPfS_i --------------------------
	.section	.text._Z22reduced_sum_sequentialPfS_i,"ax",@progbits
	.align	128
        .global         _Z22reduced_sum_sequentialPfS_i
        .type           _Z22reduced_sum_sequentialPfS_i,@function
        .size           _Z22reduced_sum_sequentialPfS_i,(.L_x_18 - _Z22reduced_sum_sequentialPfS_i)
        .other          _Z22reduced_sum_sequentialPfS_i,@"STO_CUDA_ENTRY STV_DEFAULT"
_Z22reduced_sum_sequentialPfS_i:
.text._Z22reduced_sum_sequentialPfS_i:
        /* <DEDUP_REMOVED lines=12> */
[----:B------:R-:W-:Y:S01]  /*00c0*/  IMAD.U32 R4, RZ, RZ, UR8 ;  /* 0x00000008ff047e24 */ /* 0x000fe2000f8e00ff */
[----:B------:R-:W-:Y:S01]  /*00d0*/  UMOV UR4, 0x400 ;  /* 0x0000040000047882 */ /* 0x000fe20000000000 */
[----:B------:R-:W-:-:S03]  /*00e0*/  ISETP.NE.AND P0, PT, R6, RZ, PT ;  /* 0x000000ff0600720c */ /* 0x000fc60003f05270 */
[----:B------:R-:W-:Y:S01]  /*00f0*/  ISETP.GE.U32.AND P2, PT, R4, 0x2, PT ;  /* 0x000000020400780c */ /* 0x000fe20003f46070 */
[----:B0-----:R-:W-:-:S06]  /*0100*/  ULEA UR4, UR5, UR4, 0x18 ;  /* 0x0000000405047291 */ /* 0x001fcc000f8ec0ff */
[----:B------:R-:W-:-:S05]  /*0110*/  LEA R0, R6, UR4, 0x2 ;  /* 0x0000000406007c11 */ /* 0x000fca000f8e10ff */
[----:B--2---:R0:W-:Y:S04]  /*0120*/  @!P1 STS [R0], R3 ;  /* 0x0000000300009388 */ /* 0x0041e80000000800 */
[----:B------:R0:W-:Y:S01]  /*0130*/  @P1 STS [R0], RZ ;  /* 0x000000ff00001388 */ /* 0x0001e20000000800 */
[----:B------:R-:W-:Y:S06]  /*0140*/  BAR.SYNC.DEFER_BLOCKING 0x0 ;  /* 0x0000000000007b1d */ /* 0x000fec0000010000 */
[----:B------:R-:W-:Y:S05]  /*0150*/  @!P2 BRA `(.L_x_3) ;  /* 0x00000000002ca947 */ /* 0x000fea0003800000 */
.L_x_4:
[----:B------:R-:W-:-:S04]  /*0160*/  SHF.R.U32.HI R5, RZ, 0x1, R4 ;  /* 0x00000001ff057819 */ /* 0x000fc80000011604 */
[----:B------:R-:W-:-:S13]  /*0170*/  ISETP.GE.U32.AND P1, PT, R6, R5, PT ;  /* 0x000000050600720c */ /* 0x000fda0003f26070 */
[----:B------:R-:W-:Y:S01]  /*0180*/  @!P1 IMAD R2, R5, 0x4, R0 ;  /* 0x0000000405029824 */ /* 0x000fe200078e0200 */
[----:B0-----:R-:W-:Y:S05]  /*0190*/  @!P1 LDS R3, [R0] ;  /* 0x0000000000039984 */ /* 0x001fea0000000800 */
[----:B------:R-:W0:Y:S02]  /*01a0*/  @!P1 LDS R2, [R2] ;  /* 0x0000000002029984 */ /* 0x000e240000000800 */
[----:B0-----:R-:W-:-:S05]  /*01b0*/  @!P1 FADD R3, R2, R3 ;  /* 0x0000000302039221 */ /* 0x001fca0000000000 */
[----:B------:R1:W-:Y:S01]  /*01c0*/  @!P1 STS [R0], R3 ;  /* 0x0000000300009388 */ /* 0x0003e20000000800 */
[----:B------:R-:W-:Y:S01]  /*01d0*/  BAR.SYNC.DEFER_BLOCKING 0x0 ;  /* 0x0000000000007b1d */ /* 0x000fe20000010000 */
[----:B------:R-:W-:Y:S01]  /*01e0*/  ISETP.GT.U32.AND P1, PT, R4, 0x3, PT ;  /* 0x000000030400780c */ /* 0x000fe20003f24070 */
[----:B------:R-:W-:-:S12]  /*01f0*/  IMAD.MOV.U32 R4, RZ, RZ, R5 ;  /* 0x000000ffff047224 */ /* 0x000fd800078e0005 */
[----:B-1----:R-:W-:Y:S05]  /*0200*/  @P1 BRA `(.L_x_4) ;  /* 0xfffffffc00d41947 */ /* 0x002fea000383ffff */
.L_x_3:
[----:B------:R-:W-:Y:S05]  /*0210*/  @P0 EXIT ;  /* 0x000000000000094d */ /* 0x000fea0003800000 */
[----:B------:R-:W1:Y:S01]  /*0220*/  S2UR UR5, SR_CgaCtaId ;  /* 0x00000000000579c3 */ /* 0x000e620000008800 */
[----:B------:R-:W-:-:S07]  /*0230*/  UMOV UR4, 0x400 ;  /* 0x0000040000047882 */ /* 0x000fce0000000000 */
[----:B0-----:R-:W0:Y:S01]  /*0240*/  LDC.64 R2, c[0x0][0x388] ;  /* 0x0000e200ff027b82 */ /* 0x001e220000000a00 */
[----:B-1----:R-:W-:Y:S01]  /*0250*/  ULEA UR4, UR5, UR4, 0x18 ;  /* 0x0000000405047291 */ /* 0x002fe2000f8ec0ff */
[----:B0-----:R-:W-:-:S08]  /*0260*/  IMAD.WIDE.U32 R2, R7, 0x4, R2 ;  /* 0x0000000407027825 */ /* 0x001fd000078e0002 */
[----:B------:R-:W0:Y:S04]  /*0270*/  LDS R5, [UR4] ;  /* 0x00000004ff057984 */ /* 0x000e280008000800 */
[----:B0-----:R-:W-:Y:S01]  /*0280*/  STG.E desc[UR6][R2.64], R5 ;  /* 0x0000000502007986 */ /* 0x001fe2000c101906 */
[----:B------:R-:W-:Y:S05]  /*0290*/  EXIT ;  /* 0x000000000000794d */ /* 0x000fea0003800000 */
.L_x_5:
        /* <DEDUP_REMOVED lines=14> */
.L_x_18:


//--------------------- .text._Z23reduced_sum_interweavedPfS_i --------------------------
	.section	.text._Z23reduced_sum_interweavedPfS_i,"ax",@progbits
	.align	128
        .global         _Z23reduced_sum_interweavedPfS_i
        .type           _Z23reduced_sum_interweavedPfS_i,@function
        .size           _Z23reduced_sum_interweavedPfS_i,(.L_x_19 - _Z23reduced_sum_interweavedPfS_i)
        .other          _Z23reduced_sum_interweavedPfS_i,@"STO_CUDA_ENTRY STV_DEFAULT"
_Z23reduced_sum_interweavedPfS_i:
.text._Z23reduced_sum_interweavedPfS_i:
[----:B------:R-:W-:Y:S01]  /*0000*/  LDC R1, c[0x0][0x37c] ;  /* 0x0000df00ff017b82 */ /* 0x000fe20000000800 */
[----:B------:R-:W0:Y:S01]  /*0010*/  S2R R7, SR_CTAID.X ;  /* 0x0000000000077919 */ /* 0x000e220000002500 */
[----:B------:R-:W0:Y:S01]  /*0020*/  LDCU UR7, c[0x0][0x360] ;  /* 0x00006c00ff0777ac */ /* 0x000e220008000800 */
[----:B------:R-:W-:Y:S01]  /*0030*/  BSSY.RECONVERGENT B0, `(.L_x_6) ;  /* 0x0000015000007945 */ /* 0x000fe20003800200 */
[----:B------:R-:W0:Y:S01]  /*0040*/  S2R R4, SR_TID.X ;  /* 0x0000000000047919 */ /* 0x000e220000002100 */
[----:B------:R-:W1:Y:S01]  /*0050*/  LDCU UR4, c[0x0][0x390] ;  /* 0x00007200ff0477ac */ /* 0x000e620008000800 */
[----:B------:R-:W2:Y:S01]  /*0060*/  LDCU.64 UR8, c[0x0][0x358] ;  /* 0x00006b00ff0877ac */ /* 0x000ea20008000a00 */
[----:B0-----:R-:W-:-:S05]  /*0070*/  IMAD R5, R7, UR7, R4 ;  /* 0x0000000707057c24 */ /* 0x001fca000f8e0204 */
[----:B-1----:R-:W-:-:S13]  /*0080*/  ISETP.GE.AND P0, PT, R5, UR4, PT ;  /* 0x0000000405007c0c */ /* 0x002fda000bf06270 */
[----:B--2---:R-:W-:Y:S05]  /*0090*/  @P0 BRA `(.L_x_7) ;  /* 0x0000000000240947 */ /* 0x004fea0003800000 */
[----:B------:R-:W0:Y:S02]  /*00a0*/  LDC.64 R2, c[0x0][0x380] ;  /* 0x0000e000ff027b82 */ /* 0x000e240000000a00 */
[----:B0-----:R-:W-:-:S06]  /*00b0*/  IMAD.WIDE R2, R5, 0x4, R2 ;  /* 0x0000000405027825 */ /* 0x001fcc00078e0202 */
[----:B------:R-:W2:Y:S01]  /*00c0*/  LDG.E R2, desc[UR8][R2.64] ;  /* 0x0000000802027981 */ /* 0x000ea2000c1e1900 */
[----:B------:R-:W0:Y:S01]  /*00d0*/  S2UR UR5, SR_CgaCtaId ;  /* 0x00000000000579c3 */ /* 0x000e220000008800 */
[----:B------:R-:W-:Y:S02]  /*00e0*/  UMOV UR4, 0x400 ;  /* 0x0000040000047882 */ /* 0x000fe40000000000 */
[----:B0-----:R-:W-:-:S06]  /*00f0*/  ULEA UR4, UR5, UR4, 0x18 ;  /* 0x0000000405047291 */ /* 0x001fcc000f8ec0ff */
[----:B------:R-:W-:-:S05]  /*0100*/  LEA R5, R4, UR4, 0x2 ;  /* 0x0000000404057c11 */ /* 0x000fca000f8e10ff */
[----:B--2---:R1:W-:Y:S01]  /*0110*/  STS [R5], R2 ;  /* 0x0000000205007388 */ /* 0x0043e20000000800 */
[----:B------:R-:W-:Y:S05]  /*0120*/  BRA `(.L_x_8) ;  /* 0x0000000000147947 */ /* 0x000fea0003800000 */
.L_x_7:
[----:B------:R-:W0:Y:S01]  /*0130*/  S2UR UR5, SR_CgaCtaId ;  /* 0x00000000000579c3 */ /* 0x000e220000008800 */
[----:B------:R-:W-:Y:S02]  /*0140*/  UMOV UR4, 0x400 ;  /* 0x0000040000047882 */ /* 0x000fe40000000000 */
[----:B0-----:R-:W-:-:S06]  /*0150*/  ULEA UR4, UR5, UR4, 0x18 ;  /* 0x0000000405047291 */ /* 0x001fcc000f8ec0ff */
[----:B------:R-:W-:-:S05]  /*0160*/  LEA R0, R4, UR4, 0x2 ;  /* 0x0000000404007c11 */ /* 0x000fca000f8e10ff */
[----:B------:R0:W-:Y:S02]  /*0170*/  STS [R0], RZ ;  /* 0x000000ff00007388 */ /* 0x0001e40000000800 */
.L_x_8:
[----:B------:R-:W-:Y:S05]  /*0180*/  BSYNC.RECONVERGENT B0 ;  /* 0x0000000000007941 */ /* 0x000fea0003800200 */
.L_x_6:
[----:B------:R-:W-:Y:S01]  /*0190*/  BAR.SYNC.DEFER_BLOCKING 0x0 ;  /* 0x0000000000007b1d */ /* 0x000fe20000010000 */
[----:B------:R-:W-:-:S09]  /*01a0*/  UISETP.GE.U32.AND UP0, UPT, UR7, 0x2, UPT ;  /* 0x000000020700788c */ /* 0x000fd2000bf06070 */
[----:B------:R-:W-:Y:S05]  /*01b0*/  BRA.U !UP0, `(.L_x_9) ;  /* 0x0000000108547547 */ /* 0x000fea000b800000 */
[----:B------:R-:W-:-:S05]  /*01c0*/  UMOV UR4, 0x1 ;  /* 0x0000000100047882 */ /* 0x000fca0000000000 */
.L_x_12:
[----:B------:R-:W-:Y:S01]  /*01d0*/  USHF.L.U32 UR5, UR4, 0x1, URZ ;  /* 0x0000000104057899 */ /* 0x000fe200080006ff */
[----:B------:R-:W-:Y:S05]  /*01e0*/  BSSY.RECONVERGENT B0, `(.L_x_10) ;  /* 0x000000e000007945 */ /* 0x000fea0003800200 */
[----:B01----:R-:W-:-:S04]  /*01f0*/  IMAD R2, R4, UR5, RZ ;  /* 0x0000000504027c24 */ /* 0x003fc8000f8e02ff */
[----:B0-----:R-:W-:-:S05]  /*0200*/  VIADD R0, R2, UR4 ;  /* 0x0000000402007c36 */ /* 0x001fca0008000000 */
[----:B------:R-:W-:-:S13]  /*0210*/  ISETP.GE.U32.AND P0, PT, R0, UR7, PT ;  /* 0x0000000700007c0c */ /* 0x000fda000bf06070 */
[----:B------:R-:W-:Y:S05]  /*0220*/  @P0 BRA `(.L_x_11) ;  /* 0x0000000000240947 */ /* 0x000fea0003800000 */
[----:B------:R-:W0:Y:S01]  /*0230*/  S2UR UR6, SR_CgaCtaId ;  /* 0x00000000000679c3 */ /* 0x000e220000008800 */
[----:B------:R-:W-:Y:S02]  /*0240*/  UMOV UR4, 0x400 ;  /* 0x0000040000047882 */ /* 0x000fe40000000000 */
[----:B0-----:R-:W-:-:S06]  /*0250*/  ULEA UR4, UR6, UR4, 0x18 ;  /* 0x0000000406047291 */ /* 0x001fcc000f8ec0ff */
[----:B------:R-:W-:Y:S02]  /*0260*/  LEA R0, R0, UR4, 0x2 ;  /* 0x0000000400007c11 */ /* 0x000fe4000f8e10ff */
[----:B------:R-:W-:-:S04]  /*0270*/  LEA R2, R2, UR4, 0x2 ;  /* 0x0000000402027c11 */ /* 0x000fc8000f8e10ff */
[----:B------:R-:W-:Y:S04]  /*0280*/  LDS R0, [R0] ;  /* 0x0000000000007984 */ /* 0x000fe80000000800 */
[----:B------:R-:W0:Y:S02]  /*0290*/  LDS R3, [R2] ;  /* 0x0000000002037984 */ /* 0x000e240000000800 */
[----:B0-----:R-:W-:-:S05]  /*02a0*/  FADD R3, R0, R3 ;  /* 0x0000000300037221 */ /* 0x001fca0000000000 */
[----:B------:R0:W-:Y:S02]  /*02b0*/  STS [R2], R3 ;  /* 0x0000000302007388 */ /* 0x0001e40000000800 */
.L_x_11:
[----:B------:R-:W-:Y:S05]  /*02c0*/  BSYNC.RECONVERGENT B0 ;  /* 0x0000000000007941 */ /* 0x000fea0003800200 */
.L_x_10:
[----:B------:R-:W-:Y:S01]  /*02d0*/  BAR.SYNC.DEFER_BLOCKING 0x0 ;  /* 0x0000000000007b1d */ /* 0x000fe20000010000 */
[----:B------:R-:W-:-:S05]  /*02e0*/  UISETP.GE.U32.AND UP0, UPT, UR5, UR7, UPT ;  /* 0x000000070500728c */ /* 0x000fca000bf06070 */
[----:B------:R-:W-:-:S04]  /*02f0*/  UMOV UR4, UR5 ;  /* 0x0000000500047c82 */ /* 0x000fc80008000000 */
[----:B------:R-:W-:Y:S05]  /*0300*/  BRA.U !UP0, `(.L_x_12) ;  /* 0xfffffffd08b07547 */ /* 0x000fea000b83ffff */
.L_x_9:
[----:B------:R-:W-:-:S13]  /*0310*/  ISETP.NE.AND P0, PT, R4, RZ, PT ;  /* 0x000000ff0400720c */ /* 0x000fda0003f05270 */
[----:B------:R-:W-:Y:S05]  /*0320*/  @P0 EXIT ;  /* 0x000000000000094d */ /* 0x000fea0003800000 */
[----:B------:R-:W2:Y:S01]  /*0330*/  S2UR UR5, SR_CgaCtaId ;  /* 0x00000000000579c3 */ /* 0x000ea20000008800 */
[----:B------:R-:W-:-:S07]  /*0340*/  UMOV UR4, 0x400 ;  /* 0x0000040000047882 */ /* 0x000fce0000000000 */
[----:B01----:R-:W0:Y:S01]  /*0350*/  LDC.64 R2, c[0x0][0x388] ;  /* 0x0000e200ff027b82 */ /* 0x003e220000000a00 */
[----:B--2---:R-:W-:Y:S01]  /*0360*/  ULEA UR4, UR5, UR4, 0x18 ;  /* 0x0000000405047291 */ /* 0x004fe2000f8ec0ff */
[----:B0-----:R-:W-:-:S08]  /*0370*/  IMAD.WIDE.U32 R2, R7, 0x4, R2 ;  /* 0x0000000407027825 */ /* 0x001fd000078e0002 */
[----:B------:R-:W0:Y:S04]  /*0380*/  LDS R5, [UR4] ;  /* 0x00000004ff057984 */ /* 0x000e280008000800 */
[----:B0-----:R-:W-:Y:S01]  /*0390*/  STG.E desc[UR8][R2.64], R5 ;  /* 0x0000000502007986 */ /* 0x001fe2000c101908 */
[----:B------:R-:W-:Y:S05]  /*03a0*/  EXIT ;  /* 0x000000000000794d */ /* 0x000fea0003800000 */
.L_x_13:
        /* <DEDUP_REMOVED lines=13> */
.L_x_19:


//--------------------- .text._Z17reduced_sum_naivePfS_i --------------------------
	.section	.text._Z17reduced_sum_naivePfS_i,"ax",@progbits
	.align	128
        .global         _Z17reduced_sum_naivePfS_i
        .type           _Z17reduced_sum_naivePfS_i,@function
        .size           _Z17reduced_sum_naivePfS_i,(.L_x_20 - _Z17reduced_sum_naivePfS_i)
        .other          _Z17reduced_sum_naivePfS_i,@"STO_CUDA_ENTRY STV_DEFAULT"
_Z17reduced_sum_naivePfS_i:
.text._Z17reduced_sum_naivePfS_i:
        /* <DEDUP_REMOVED lines=12> */
[----:B------:R-:W-:Y:S01]  /*00c0*/  UMOV UR4, 0x400 ;  /* 0x0000040000047882 */ /* 0x000fe20000000000 */
[----:B------:R-:W-:Y:S01]  /*00d0*/  UISETP.GE.U32.AND UP0, UPT, UR8, 0x2, UPT ;  /* 0x000000020800788c */ /* 0x000fe2000bf06070 */
[----:B------:R-:W-:Y:S01]  /*00e0*/  ISETP.NE.AND P0, PT, R4, RZ, PT ;  /* 0x000000ff0400720c */ /* 0x000fe20003f05270 */
[----:B0-----:R-:W-:-:S06]  /*00f0*/  ULEA UR4, UR5, UR4, 0x18 ;  /* 0x0000000405047291 */ /* 0x001fcc000f8ec0ff */
[----:B------:R-:W-:-:S05]  /*0100*/  LEA R0, R4, UR4, 0x2 ;  /* 0x0000000404007c11 */ /* 0x000fca000f8e10ff */
[----:B--2---:R0:W-:Y:S04]  /*0110*/  @!P1 STS [R0], R3 ;  /* 0x0000000300009388 */ /* 0x0041e80000000800 */
[----:B------:R0:W-:Y:S01]  /*0120*/  @P1 STS [R0], RZ ;  /* 0x000000ff00001388 */ /* 0x0001e20000000800 */
[----:B------:R-:W-:Y:S06]  /*0130*/  BAR.SYNC.DEFER_BLOCKING 0x0 ;  /* 0x0000000000007b1d */ /* 0x000fec0000010000 */
[----:B------:R-:W-:Y:S05]  /*0140*/  BRA.U !UP0, `(.L_x_14) ;  /* 0x0000000108347547 */ /* 0x000fea000b800000 */
[----:B0-----:R-:W-:-:S07]  /*0150*/  IMAD.MOV.U32 R3, RZ, RZ, 0x1 ;  /* 0x00000001ff037424 */ /* 0x001fce00078e00ff */
.L_x_15:
[----:B------:R-:W-:-:S05]  /*0160*/  SHF.L.U32 R6, R3, 0x1, RZ ;  /* 0x0000000103067819 */ /* 0x000fca00000006ff */
[----:B------:R-:W-:-:S05]  /*0170*/  VIADD R2, R6, 0xffffffff ;  /* 0xffffffff06027836 */ /* 0x000fca0000000000 */
[----:B------:R-:W-:-:S13]  /*0180*/  LOP3.LUT P1, RZ, R2, R4, RZ, 0xc0, !PT ;  /* 0x0000000402ff7212 */ /* 0x000fda000782c0ff */
[----:B------:R-:W-:Y:S02]  /*0190*/  @!P1 LEA R2, R3, R0, 0x2 ;  /* 0x0000000003029211 */ /* 0x000fe400078e10ff */
[----:B------:R-:W-:Y:S04]  /*01a0*/  @!P1 LDS R3, [R0] ;  /* 0x0000000000039984 */ /* 0x000fe80000000800 */
[----:B------:R-:W0:Y:S02]  /*01b0*/  @!P1 LDS R2, [R2] ;  /* 0x0000000002029984 */ /* 0x000e240000000800 */
[----:B0-----:R-:W-:Y:S01]  /*01c0*/  @!P1 FADD R5, R2, R3 ;  /* 0x0000000302059221 */ /* 0x001fe20000000000 */
[----:B------:R-:W-:-:S04]  /*01d0*/  IMAD.MOV.U32 R3, RZ, RZ, R6 ;  /* 0x000000ffff037224 */ /* 0x000fc800078e0006 */
[----:B------:R1:W-:Y:S01]  /*01e0*/  @!P1 STS [R0], R5 ;  /* 0x0000000500009388 */ /* 0x0003e20000000800 */
[----:B------:R-:W-:Y:S01]  /*01f0*/  BAR.SYNC.DEFER_BLOCKING 0x0 ;  /* 0x0000000000007b1d */ /* 0x000fe20000010000 */
[----:B------:R-:W-:-:S13]  /*0200*/  ISETP.GE.U32.AND P1, PT, R6, UR8, PT ;  /* 0x0000000806007c0c */ /* 0x000fda000bf26070 */
[----:B-1----:R-:W-:Y:S05]  /*0210*/  @!P1 BRA `(.L_x_15) ;  /* 0xfffffffc00d09947 */ /* 0x002fea000383ffff */
.L_x_14:
        /* <DEDUP_REMOVED lines=9> */
.L_x_16:
        /* <DEDUP_REMOVED lines=13> */
.L_x_20:


//--------------------- .nv.shared._Z32reduced_sum_sequential_shfl_downPfS_i --------------------------
	.section	.nv.shared._Z32reduced_sum_sequential_shfl_downPfS_i,"aw",@nobits
	.sectionflags	@""
	.align	16
	.zero		1024


//--------------------- .nv.shared.reserved.0     --------------------------
	.section	.nv.shared.reserved.0,"aw",@nobits
	.weak		__nv_reservedSMEM_offset_0_alias
	.size		__nv_reservedSMEM_offset_0_alias, 0, 64
	.other		__nv_reservedSMEM_offset_0_alias,@"STO_CUDA_RESERVED_SHARED STV_DEFAULT"
__nv_reservedSMEM_offset_0_alias:
	.zero		0
	.zero		64


//--------------------- .nv.shared._Z22reduced_sum_sequentialPfS_i --------------------------
	.section	.nv.shared._Z22reduced_sum_sequentialPfS_i,"aw",@nobits
	.sectionflags	@""
	.align	16
	.zero		1024


//--------------------- .nv.shared._Z23reduced_sum_interweavedPfS_i --------------------------
	.section	.nv.shared._Z23reduced_sum_interweavedPfS_i,"aw",@nobits
	.sectionflags	@""
	.align	16
	.zero		1024


//--------------------- .nv.shared._Z17reduced_sum_naivePfS_i --------------------------
	.section	.nv.shared._Z17reduced_sum_naivePfS_i,"aw",@nobits
	.sectionflags	@""
	.align	16
	.zero		1024


//--------------------- .nv.constant0._Z32reduced_sum_sequential_shfl_downPfS_i --------------------------
	.section	.nv.constant0._Z32reduced_sum_sequential_shfl_downPfS_i,"a",@progbits
	.sectionflags	@""
	.align	4
.nv.constant0._Z32reduced_sum_sequential_shfl_downPfS_i:
	.zero		916


//--------------------- .nv.constant0._Z22reduced_sum_sequentialPfS_i --------------------------
	.section	.nv.constant0._Z22reduced_sum_sequentialPfS_i,"a",@progbits
	.sectionflags	@""
	.align	4
.nv.constant0._Z22reduced_sum_sequentialPfS_i:
	.zero		916


//--------------------- .nv.constant0._Z23reduced_sum_interweavedPfS_i --------------------------
	.section	.nv.constant0._Z23reduced_sum_interweavedPfS_i,"a",@progbits
	.sectionflags	@""
	.align	4
.nv.constant0._Z23reduced_sum_interweavedPfS_i:
	.zero		916


//--------------------- .nv.constant0._Z17reduced_sum_naivePfS_i --------------------------
	.section	.nv.constant0._Z17reduced_sum_naivePfS_i,"a",@progbits
	.sectionflags	@""
	.align	4
.nv.constant0._Z17reduced_sum_naivePfS_i:
	.zero		916


//--------------------- SYMBOLS --------------------------

	.type		.nv.reservedSmem.offset0,@object
	.size		.nv.reservedSmem.offset0,0x4
	.type		.nv.reservedSmem.cap,@object
	.size		.nv.reservedSmem.cap,0x4
